//
// Generated by NVIDIA NVVM Compiler
//
// Compiler Build ID: CL-36424714
// Cuda compilation tools, release 13.0, V13.0.88
// Based on NVVM 20.0.0
//

.version 9.0
.target sm_100
.address_size 64

	// .globl	_ZN3cub18CUB_300001_SM_10006detail11EmptyKernelIvEEvv
.global .align 1 .b8 _ZN41_INTERNAL_4be3531b_4_k_cu_59f4d4cf_1757064cuda3std3__45__cpo5beginE[1];
.global .align 1 .b8 _ZN41_INTERNAL_4be3531b_4_k_cu_59f4d4cf_1757064cuda3std3__45__cpo3endE[1];
.global .align 1 .b8 _ZN41_INTERNAL_4be3531b_4_k_cu_59f4d4cf_1757064cuda3std3__45__cpo6cbeginE[1];
.global .align 1 .b8 _ZN41_INTERNAL_4be3531b_4_k_cu_59f4d4cf_1757064cuda3std3__45__cpo4cendE[1];
.global .align 1 .b8 _ZN41_INTERNAL_4be3531b_4_k_cu_59f4d4cf_1757064cuda3std3__45__cpo6rbeginE[1];
.global .align 1 .b8 _ZN41_INTERNAL_4be3531b_4_k_cu_59f4d4cf_1757064cuda3std3__45__cpo4rendE[1];
.global .align 1 .b8 _ZN41_INTERNAL_4be3531b_4_k_cu_59f4d4cf_1757064cuda3std3__45__cpo7crbeginE[1];
.global .align 1 .b8 _ZN41_INTERNAL_4be3531b_4_k_cu_59f4d4cf_1757064cuda3std3__45__cpo5crendE[1];
.global .align 1 .b8 _ZN41_INTERNAL_4be3531b_4_k_cu_59f4d4cf_1757064cuda3std3__443_GLOBAL__N__4be3531b_4_k_cu_59f4d4cf_1757066ignoreE[1];
.global .align 1 .b8 _ZN41_INTERNAL_4be3531b_4_k_cu_59f4d4cf_1757064cuda3std3__419piecewise_constructE[1];
.global .align 1 .b8 _ZN41_INTERNAL_4be3531b_4_k_cu_59f4d4cf_1757064cuda3std3__48in_placeE[1];
.global .align 1 .b8 _ZN41_INTERNAL_4be3531b_4_k_cu_59f4d4cf_1757064cuda3std3__420unreachable_sentinelE[1];
.global .align 1 .b8 _ZN41_INTERNAL_4be3531b_4_k_cu_59f4d4cf_1757064cuda3std3__47nulloptE[1];
.global .align 1 .b8 _ZN41_INTERNAL_4be3531b_4_k_cu_59f4d4cf_1757064cuda3std3__48unexpectE[1];
.global .align 1 .b8 _ZN41_INTERNAL_4be3531b_4_k_cu_59f4d4cf_1757064cuda3std6ranges3__45__cpo4swapE[1];
.global .align 1 .b8 _ZN41_INTERNAL_4be3531b_4_k_cu_59f4d4cf_1757064cuda3std6ranges3__45__cpo9iter_moveE[1];
.global .align 1 .b8 _ZN41_INTERNAL_4be3531b_4_k_cu_59f4d4cf_1757064cuda3std6ranges3__45__cpo5beginE[1];
.global .align 1 .b8 _ZN41_INTERNAL_4be3531b_4_k_cu_59f4d4cf_1757064cuda3std6ranges3__45__cpo3endE[1];
.global .align 1 .b8 _ZN41_INTERNAL_4be3531b_4_k_cu_59f4d4cf_1757064cuda3std6ranges3__45__cpo6cbeginE[1];
.global .align 1 .b8 _ZN41_INTERNAL_4be3531b_4_k_cu_59f4d4cf_1757064cuda3std6ranges3__45__cpo4cendE[1];
.global .align 1 .b8 _ZN41_INTERNAL_4be3531b_4_k_cu_59f4d4cf_1757064cuda3std6ranges3__45__cpo7advanceE[1];
.global .align 1 .b8 _ZN41_INTERNAL_4be3531b_4_k_cu_59f4d4cf_1757064cuda3std6ranges3__45__cpo9iter_swapE[1];
.global .align 1 .b8 _ZN41_INTERNAL_4be3531b_4_k_cu_59f4d4cf_1757064cuda3std6ranges3__45__cpo4nextE[1];
.global .align 1 .b8 _ZN41_INTERNAL_4be3531b_4_k_cu_59f4d4cf_1757064cuda3std6ranges3__45__cpo4prevE[1];
.global .align 1 .b8 _ZN41_INTERNAL_4be3531b_4_k_cu_59f4d4cf_1757064cuda3std6ranges3__45__cpo4dataE[1];
.global .align 1 .b8 _ZN41_INTERNAL_4be3531b_4_k_cu_59f4d4cf_1757064cuda3std6ranges3__45__cpo5cdataE[1];
.global .align 1 .b8 _ZN41_INTERNAL_4be3531b_4_k_cu_59f4d4cf_1757064cuda3std6ranges3__45__cpo4sizeE[1];
.global .align 1 .b8 _ZN41_INTERNAL_4be3531b_4_k_cu_59f4d4cf_1757064cuda3std6ranges3__45__cpo5ssizeE[1];
.global .align 1 .b8 _ZN41_INTERNAL_4be3531b_4_k_cu_59f4d4cf_1757064cuda3std6ranges3__45__cpo8distanceE[1];
.global .align 1 .b8 _ZN41_INTERNAL_4be3531b_4_k_cu_59f4d4cf_1757066thrust24THRUST_300001_SM_1000_NS6system6detail10sequential3seqE[1];
.global .align 1 .b8 _ZN41_INTERNAL_4be3531b_4_k_cu_59f4d4cf_1757066thrust24THRUST_300001_SM_1000_NS12placeholders2_1E[1];
.global .align 1 .b8 _ZN41_INTERNAL_4be3531b_4_k_cu_59f4d4cf_1757066thrust24THRUST_300001_SM_1000_NS12placeholders2_2E[1];
.global .align 1 .b8 _ZN41_INTERNAL_4be3531b_4_k_cu_59f4d4cf_1757066thrust24THRUST_300001_SM_1000_NS12placeholders2_3E[1];
.global .align 1 .b8 _ZN41_INTERNAL_4be3531b_4_k_cu_59f4d4cf_1757066thrust24THRUST_300001_SM_1000_NS12placeholders2_4E[1];
.global .align 1 .b8 _ZN41_INTERNAL_4be3531b_4_k_cu_59f4d4cf_1757066thrust24THRUST_300001_SM_1000_NS12placeholders2_5E[1];
.global .align 1 .b8 _ZN41_INTERNAL_4be3531b_4_k_cu_59f4d4cf_1757066thrust24THRUST_300001_SM_1000_NS12placeholders2_6E[1];
.global .align 1 .b8 _ZN41_INTERNAL_4be3531b_4_k_cu_59f4d4cf_1757066thrust24THRUST_300001_SM_1000_NS12placeholders2_7E[1];
.global .align 1 .b8 _ZN41_INTERNAL_4be3531b_4_k_cu_59f4d4cf_1757066thrust24THRUST_300001_SM_1000_NS12placeholders2_8E[1];
.global .align 1 .b8 _ZN41_INTERNAL_4be3531b_4_k_cu_59f4d4cf_1757066thrust24THRUST_300001_SM_1000_NS12placeholders2_9E[1];
.global .align 1 .b8 _ZN41_INTERNAL_4be3531b_4_k_cu_59f4d4cf_1757066thrust24THRUST_300001_SM_1000_NS12placeholders3_10E[1];

.visible .entry _ZN3cub18CUB_300001_SM_10006detail11EmptyKernelIvEEvv()
{


	ret;

}


// ===== COMPILED SASS (sm_100) =====

	.target	sm_100

	.elftype	@"ET_EXEC"


//--------------------- .note.nv.tkinfo           --------------------------
	.section	.note.nv.tkinfo,"",@"SHT_NOTE"
	.sectionflags	@"SHF_NOTE_NV_TKINFO"
	.tkinfo
        /*0018*/ 	.word	0x00000002
        /*0030*/ 	.string	""
        /*0030*/ 	.string	"ptxas"
        /*0030*/ 	.string	"Cuda compilation tools, release 13.0, V13.0.88"
        /*0030*/ 	.string	"Build cuda_13.0.r13.0/compiler.36424714_0"
        /*0030*/ 	.string	"-arch sm_100 -m 64 "



//--------------------- .note.nv.cuinfo           --------------------------
	.section	.note.nv.cuinfo,"",@"SHT_NOTE"
	.sectionflags	@"SHF_NOTE_NV_CUINFO"
        /*0018*/ 	.short	0x0002
        /*001a*/ 	.short	0x0064
        /*001c*/ 	.short	0x0082
	.zero		2


//--------------------- .nv.info                  --------------------------
	.section	.nv.info,"",@"SHT_CUDA_INFO"
	.align	4


	//----- nvinfo : EIATTR_REGCOUNT
	.align		4
        /*0000*/ 	.byte	0x04, 0x2f
        /*0002*/ 	.short	(.L_41 - .L_40)
	.align		4
.L_40:
        /*0004*/ 	.word	index@(_ZN3cub18CUB_300001_SM_10006detail11EmptyKernelIvEEvv)
        /*0008*/ 	.word	0x00000004


	//----- nvinfo : EIATTR_FRAME_SIZE
	.align		4
.L_41:
        /*000c*/ 	.byte	0x04, 0x11
        /*000e*/ 	.short	(.L_43 - .L_42)
	.align		4
.L_42:
        /*0010*/ 	.word	index@(_ZN3cub18CUB_300001_SM_10006detail11EmptyKernelIvEEvv)
        /*0014*/ 	.word	0x00000000


	//----- nvinfo : EIATTR_MIN_STACK_SIZE
	.align		4
.L_43:
        /*0018*/ 	.byte	0x04, 0x12
        /*001a*/ 	.short	(.L_45 - .L_44)
	.align		4
.L_44:
        /*001c*/ 	.word	index@(_ZN3cub18CUB_300001_SM_10006detail11EmptyKernelIvEEvv)
        /*0020*/ 	.word	0x00000000
.L_45:


//--------------------- .nv.compat                --------------------------
	.section	.nv.compat,"",@"SHT_CUDA_COMPAT_INFO"
	.align	4
        /*0000*/ 	.byte	0x02, 0x09, 0x00, 0x00, 0x02, 0x02, 0x01, 0x00, 0x02, 0x05, 0x05, 0x00, 0x03, 0x07, 0x01, 0x01
        /*0010*/ 	.byte	0x02, 0x03, 0x00, 0x00, 0x02, 0x06, 0x01, 0x00, 0x04, 0x0b, 0x08, 0x00, 0x09, 0x00, 0x00, 0x00
        /*0020*/ 	.byte	0x00, 0x00, 0x00, 0x00


//--------------------- .nv.info._ZN3cub18CUB_300001_SM_10006detail11EmptyKernelIvEEvv --------------------------
	.section	.nv.info._ZN3cub18CUB_300001_SM_10006detail11EmptyKernelIvEEvv,"",@"SHT_CUDA_INFO"
	.sectionflags	@""
	.align	4


	//----- nvinfo : EIATTR_CUDA_API_VERSION
	.align		4
        /*0000*/ 	.byte	0x04, 0x37
        /*0002*/ 	.short	(.L_47 - .L_46)
.L_46:
        /*0004*/ 	.word	0x00000082


	//----- nvinfo : EIATTR_SPARSE_MMA_MASK
	.align		4
.L_47:
        /*0008*/ 	.byte	0x03, 0x50
        /*000a*/ 	.short	0x0000


	//----- nvinfo : EIATTR_MAXREG_COUNT
	.align		4
        /*000c*/ 	.byte	0x03, 0x1b
        /*000e*/ 	.short	0x00ff


	//----- nvinfo : EIATTR_MERCURY_ISA_VERSION
	.align		4
        /*0010*/ 	.byte	0x03, 0x5f
        /*0012*/ 	.short	0x0101


	//----- nvinfo : EIATTR_VRC_CTA_INIT_COUNT
	.align		4
        /*0014*/ 	.byte	0x02, 0x4a
	.zero		1
	.zero		1


	//----- nvinfo : EIATTR_EXIT_INSTR_OFFSETS
	.align		4
        /*0018*/ 	.byte	0x04, 0x1c
        /*001a*/ 	.short	(.L_49 - .L_48)


	//   ....[0]....
.L_48:
        /*001c*/ 	.word	0x00000010


	//----- nvinfo : EIATTR_SW_WAR
	.align		4
.L_49:
        /*0020*/ 	.byte	0x04, 0x36
        /*0022*/ 	.short	(.L_51 - .L_50)
.L_50:
        /*0024*/ 	.word	0x00000008
.L_51:


//--------------------- .nv.callgraph             --------------------------
	.section	.nv.callgraph,"",@"SHT_CUDA_CALLGRAPH"
	.align	4
	.sectionentsize	8
	.align		4
        /*0000*/ 	.word	0x00000000
	.align		4
        /*0004*/ 	.word	0xffffffff
	.align		4
        /*0008*/ 	.word	0x00000000
	.align		4
        /*000c*/ 	.word	0xfffffffe
	.align		4
        /*0010*/ 	.word	0x00000000
	.align		4
        /*0014*/ 	.word	0xfffffffd
	.align		4
        /*0018*/ 	.word	0x00000000
	.align		4
        /*001c*/ 	.word	0xfffffffc


//--------------------- .nv.constant4             --------------------------
	.section	.nv.constant4,"a",@progbits
	.align	8
	.align		8
.nv.constant4:
        /*0000*/ 	.dword	_ZN41_INTERNAL_4be3531b_4_k_cu_59f4d4cf_1759614cuda3std3__45__cpo5beginE
	.align		8
        /*0008*/ 	.dword	_ZN41_INTERNAL_4be3531b_4_k_cu_59f4d4cf_1759614cuda3std3__45__cpo3endE
	.align		8
        /*0010*/ 	.dword	_ZN41_INTERNAL_4be3531b_4_k_cu_59f4d4cf_1759614cuda3std3__45__cpo6cbeginE
	.align		8
        /*0018*/ 	.dword	_ZN41_INTERNAL_4be3531b_4_k_cu_59f4d4cf_1759614cuda3std3__45__cpo4cendE
	.align		8
        /*0020*/ 	.dword	_ZN41_INTERNAL_4be3531b_4_k_cu_59f4d4cf_1759614cuda3std3__45__cpo6rbeginE
	.align		8
        /*0028*/ 	.dword	_ZN41_INTERNAL_4be3531b_4_k_cu_59f4d4cf_1759614cuda3std3__45__cpo4rendE
	.align		8
        /*0030*/ 	.dword	_ZN41_INTERNAL_4be3531b_4_k_cu_59f4d4cf_1759614cuda3std3__45__cpo7crbeginE
	.align		8
        /*0038*/ 	.dword	_ZN41_INTERNAL_4be3531b_4_k_cu_59f4d4cf_1759614cuda3std3__45__cpo5crendE
	.align		8
        /*0040*/ 	.dword	_ZN41_INTERNAL_4be3531b_4_k_cu_59f4d4cf_1759614cuda3std3__443_GLOBAL__N__4be3531b_4_k_cu_59f4d4cf_1759616ignoreE
	.align		8
        /*0048*/ 	.dword	_ZN41_INTERNAL_4be3531b_4_k_cu_59f4d4cf_1759614cuda3std3__419piecewise_constructE
	.align		8
        /*0050*/ 	.dword	_ZN41_INTERNAL_4be3531b_4_k_cu_59f4d4cf_1759614cuda3std3__48in_placeE
	.align		8
        /*0058*/ 	.dword	_ZN41_INTERNAL_4be3531b_4_k_cu_59f4d4cf_1759614cuda3std3__420unreachable_sentinelE
	.align		8
        /*0060*/ 	.dword	_ZN41_INTERNAL_4be3531b_4_k_cu_59f4d4cf_1759614cuda3std3__47nulloptE
	.align		8
        /*0068*/ 	.dword	_ZN41_INTERNAL_4be3531b_4_k_cu_59f4d4cf_1759614cuda3std3__48unexpectE
	.align		8
        /*0070*/ 	.dword	_ZN41_INTERNAL_4be3531b_4_k_cu_59f4d4cf_1759614cuda3std6ranges3__45__cpo4swapE
	.align		8
        /*0078*/ 	.dword	_ZN41_INTERNAL_4be3531b_4_k_cu_59f4d4cf_1759614cuda3std6ranges3__45__cpo9iter_moveE
	.align		8
        /*0080*/ 	.dword	_ZN41_INTERNAL_4be3531b_4_k_cu_59f4d4cf_1759614cuda3std6ranges3__45__cpo5beginE
	.align		8
        /*0088*/ 	.dword	_ZN41_INTERNAL_4be3531b_4_k_cu_59f4d4cf_1759614cuda3std6ranges3__45__cpo3endE
	.align		8
        /*0090*/ 	.dword	_ZN41_INTERNAL_4be3531b_4_k_cu_59f4d4cf_1759614cuda3std6ranges3__45__cpo6cbeginE
	.align		8
        /*0098*/ 	.dword	_ZN41_INTERNAL_4be3531b_4_k_cu_59f4d4cf_1759614cuda3std6ranges3__45__cpo4cendE
	.align		8
        /*00a0*/ 	.dword	_ZN41_INTERNAL_4be3531b_4_k_cu_59f4d4cf_1759614cuda3std6ranges3__45__cpo7advanceE
	.align		8
        /*00a8*/ 	.dword	_ZN41_INTERNAL_4be3531b_4_k_cu_59f4d4cf_1759614cuda3std6ranges3__45__cpo9iter_swapE
	.align		8
        /*00b0*/ 	.dword	_ZN41_INTERNAL_4be3531b_4_k_cu_59f4d4cf_1759614cuda3std6ranges3__45__cpo4nextE
	.align		8
        /*00b8*/ 	.dword	_ZN41_INTERNAL_4be3531b_4_k_cu_59f4d4cf_1759614cuda3std6ranges3__45__cpo4prevE
	.align		8
        /*00c0*/ 	.dword	_ZN41_INTERNAL_4be3531b_4_k_cu_59f4d4cf_1759614cuda3std6ranges3__45__cpo4dataE
	.align		8
        /*00c8*/ 	.dword	_ZN41_INTERNAL_4be3531b_4_k_cu_59f4d4cf_1759614cuda3std6ranges3__45__cpo5cdataE
	.align		8
        /*00d0*/ 	.dword	_ZN41_INTERNAL_4be3531b_4_k_cu_59f4d4cf_1759614cuda3std6ranges3__45__cpo4sizeE
	.align		8
        /*00d8*/ 	.dword	_ZN41_INTERNAL_4be3531b_4_k_cu_59f4d4cf_1759614cuda3std6ranges3__45__cpo5ssizeE
	.align		8
        /*00e0*/ 	.dword	_ZN41_INTERNAL_4be3531b_4_k_cu_59f4d4cf_1759614cuda3std6ranges3__45__cpo8distanceE
	.align		8
        /*00e8*/ 	.dword	_ZN41_INTERNAL_4be3531b_4_k_cu_59f4d4cf_1759616thrust24THRUST_300001_SM_1000_NS6system6detail10sequential3seqE
	.align		8
        /*00f0*/ 	.dword	_ZN41_INTERNAL_4be3531b_4_k_cu_59f4d4cf_1759616thrust24THRUST_300001_SM_1000_NS12placeholders2_1E
	.align		8
        /*00f8*/ 	.dword	_ZN41_INTERNAL_4be3531b_4_k_cu_59f4d4cf_1759616thrust24THRUST_300001_SM_1000_NS12placeholders2_2E
	.align		8
        /*0100*/ 	.dword	_ZN41_INTERNAL_4be3531b_4_k_cu_59f4d4cf_1759616thrust24THRUST_300001_SM_1000_NS12placeholders2_3E
	.align		8
        /*0108*/ 	.dword	_ZN41_INTERNAL_4be3531b_4_k_cu_59f4d4cf_1759616thrust24THRUST_300001_SM_1000_NS12placeholders2_4E
	.align		8
        /*0110*/ 	.dword	_ZN41_INTERNAL_4be3531b_4_k_cu_59f4d4cf_1759616thrust24THRUST_300001_SM_1000_NS12placeholders2_5E
	.align		8
        /*0118*/ 	.dword	_ZN41_INTERNAL_4be3531b_4_k_cu_59f4d4cf_1759616thrust24THRUST_300001_SM_1000_NS12placeholders2_6E
	.align		8
        /*0120*/ 	.dword	_ZN41_INTERNAL_4be3531b_4_k_cu_59f4d4cf_1759616thrust24THRUST_300001_SM_1000_NS12placeholders2_7E
	.align		8
        /*0128*/ 	.dword	_ZN41_INTERNAL_4be3531b_4_k_cu_59f4d4cf_1759616thrust24THRUST_300001_SM_1000_NS12placeholders2_8E
	.align		8
        /*0130*/ 	.dword	_ZN41_INTERNAL_4be3531b_4_k_cu_59f4d4cf_1759616thrust24THRUST_300001_SM_1000_NS12placeholders2_9E
	.align		8
        /*0138*/ 	.dword	_ZN41_INTERNAL_4be3531b_4_k_cu_59f4d4cf_1759616thrust24THRUST_300001_SM_1000_NS12placeholders3_10E


//--------------------- .text._ZN3cub18CUB_300001_SM_10006detail11EmptyKernelIvEEvv --------------------------
	.section	.text._ZN3cub18CUB_300001_SM_10006detail11EmptyKernelIvEEvv,"ax",@progbits
	.align	128
        .global         _ZN3cub18CUB_300001_SM_10006detail11EmptyKernelIvEEvv
        .type           _ZN3cub18CUB_300001_SM_10006detail11EmptyKernelIvEEvv,@function
        .size           _ZN3cub18CUB_300001_SM_10006detail11EmptyKernelIvEEvv,(.L_x_1 - _ZN3cub18CUB_300001_SM_10006detail11EmptyKernelIvEEvv)
        .other          _ZN3cub18CUB_300001_SM_10006detail11EmptyKernelIvEEvv,@"STO_CUDA_ENTRY STV_DEFAULT"
_ZN3cub18CUB_300001_SM_10006detail11EmptyKernelIvEEvv:
.text._ZN3cub18CUB_300001_SM_10006detail11EmptyKernelIvEEvv:
[----:B------:R-:W-:Y:S01]  /*0000*/  LDC R1, c[0x0][0x37c] ;  /* 0x0000df00ff017b82 */ /* 0x000fe20000000800 */
[----:B------:R-:W-:Y:S05]  /*0010*/  EXIT ;  /* 0x000000000000794d */ /* 0x000fea0003800000 */
.L_x_0:
[----:B------:R-:W-:-:S00]  /*0020*/  BRA `(.L_x_0) ;  /* 0xfffffffc00fc7947 */ /* 0x000fc0000383ffff */
[----:B------:R-:W-:-:S00]  /*0030*/  NOP ;  /* 0x0000000000007918 */ /* 0x000fc00000000000 */
        /* <DEDUP_REMOVED lines=12> */
.L_x_1:


//--------------------- .nv.shared.reserved.0     --------------------------
	.section	.nv.shared.reserved.0,"aw",@nobits
	.weak		__nv_reservedSMEM_offset_0_alias
	.size		__nv_reservedSMEM_offset_0_alias, 0, 64
	.other		__nv_reservedSMEM_offset_0_alias,@"STO_CUDA_RESERVED_SHARED STV_DEFAULT"
__nv_reservedSMEM_offset_0_alias:
	.zero		0
	.zero		64


//--------------------- .nv.global                --------------------------
	.section	.nv.global,"aw",@nobits
.nv.global:
	.type		_ZN41_INTERNAL_4be3531b_4_k_cu_59f4d4cf_1759616thrust24THRUST_300001_SM_1000_NS12placeholders2_5E,@object
	.size		_ZN41_INTERNAL_4be3531b_4_k_cu_59f4d4cf_1759616thrust24THRUST_300001_SM_1000_NS12placeholders2_5E,(_ZN41_INTERNAL_4be3531b_4_k_cu_59f4d4cf_1759614cuda3std3__45__cpo6cbeginE - _ZN41_INTERNAL_4be3531b_4_k_cu_59f4d4cf_1759616thrust24THRUST_300001_SM_1000_NS12placeholders2_5E)
_ZN41_INTERNAL_4be3531b_4_k_cu_59f4d4cf_1759616thrust24THRUST_300001_SM_1000_NS12placeholders2_5E:
	.zero		1
	.type		_ZN41_INTERNAL_4be3531b_4_k_cu_59f4d4cf_1759614cuda3std3__45__cpo6cbeginE,@object
	.size		_ZN41_INTERNAL_4be3531b_4_k_cu_59f4d4cf_1759614cuda3std3__45__cpo6cbeginE,(_ZN41_INTERNAL_4be3531b_4_k_cu_59f4d4cf_1759614cuda3std6ranges3__45__cpo6cbeginE - _ZN41_INTERNAL_4be3531b_4_k_cu_59f4d4cf_1759614cuda3std3__45__cpo6cbeginE)
_ZN41_INTERNAL_4be3531b_4_k_cu_59f4d4cf_1759614cuda3std3__45__cpo6cbeginE:
	.zero		1
	.type		_ZN41_INTERNAL_4be3531b_4_k_cu_59f4d4cf_1759614cuda3std6ranges3__45__cpo6cbeginE,@object
	.size		_ZN41_INTERNAL_4be3531b_4_k_cu_59f4d4cf_1759614cuda3std6ranges3__45__cpo6cbeginE,(_ZN41_INTERNAL_4be3531b_4_k_cu_59f4d4cf_1759614cuda3std3__48in_placeE - _ZN41_INTERNAL_4be3531b_4_k_cu_59f4d4cf_1759614cuda3std6ranges3__45__cpo6cbeginE)
_ZN41_INTERNAL_4be3531b_4_k_cu_59f4d4cf_1759614cuda3std6ranges3__45__cpo6cbeginE:
	.zero		1
	.type		_ZN41_INTERNAL_4be3531b_4_k_cu_59f4d4cf_1759614cuda3std3__48in_placeE,@object
	.size		_ZN41_INTERNAL_4be3531b_4_k_cu_59f4d4cf_1759614cuda3std3__48in_placeE,(_ZN41_INTERNAL_4be3531b_4_k_cu_59f4d4cf_1759614cuda3std6ranges3__45__cpo4sizeE - _ZN41_INTERNAL_4be3531b_4_k_cu_59f4d4cf_1759614cuda3std3__48in_placeE)
_ZN41_INTERNAL_4be3531b_4_k_cu_59f4d4cf_1759614cuda3std3__48in_placeE:
	.zero		1
	.type		_ZN41_INTERNAL_4be3531b_4_k_cu_59f4d4cf_1759614cuda3std6ranges3__45__cpo4sizeE,@object
	.size		_ZN41_INTERNAL_4be3531b_4_k_cu_59f4d4cf_1759614cuda3std6ranges3__45__cpo4sizeE,(_ZN41_INTERNAL_4be3531b_4_k_cu_59f4d4cf_1759616thrust24THRUST_300001_SM_1000_NS12placeholders2_9E - _ZN41_INTERNAL_4be3531b_4_k_cu_59f4d4cf_1759614cuda3std6ranges3__45__cpo4sizeE)
_ZN41_INTERNAL_4be3531b_4_k_cu_59f4d4cf_1759614cuda3std6ranges3__45__cpo4sizeE:
	.zero		1
	.type		_ZN41_INTERNAL_4be3531b_4_k_cu_59f4d4cf_1759616thrust24THRUST_300001_SM_1000_NS12placeholders2_9E,@object
	.size		_ZN41_INTERNAL_4be3531b_4_k_cu_59f4d4cf_1759616thrust24THRUST_300001_SM_1000_NS12placeholders2_9E,(_ZN41_INTERNAL_4be3531b_4_k_cu_59f4d4cf_1759614cuda3std3__45__cpo7crbeginE - _ZN41_INTERNAL_4be3531b_4_k_cu_59f4d4cf_1759616thrust24THRUST_300001_SM_1000_NS12placeholders2_9E)
_ZN41_INTERNAL_4be3531b_4_k_cu_59f4d4cf_1759616thrust24THRUST_300001_SM_1000_NS12placeholders2_9E:
	.zero		1
	.type		_ZN41_INTERNAL_4be3531b_4_k_cu_59f4d4cf_1759614cuda3std3__45__cpo7crbeginE,@object
	.size		_ZN41_INTERNAL_4be3531b_4_k_cu_59f4d4cf_1759614cuda3std3__45__cpo7crbeginE,(_ZN41_INTERNAL_4be3531b_4_k_cu_59f4d4cf_1759614cuda3std6ranges3__45__cpo4nextE - _ZN41_INTERNAL_4be3531b_4_k_cu_59f4d4cf_1759614cuda3std3__45__cpo7crbeginE)
_ZN41_INTERNAL_4be3531b_4_k_cu_59f4d4cf_1759614cuda3std3__45__cpo7crbeginE:
	.zero		1
	.type		_ZN41_INTERNAL_4be3531b_4_k_cu_59f4d4cf_1759614cuda3std6ranges3__45__cpo4nextE,@object
	.size		_ZN41_INTERNAL_4be3531b_4_k_cu_59f4d4cf_1759614cuda3std6ranges3__45__cpo4nextE,(_ZN41_INTERNAL_4be3531b_4_k_cu_59f4d4cf_1759614cuda3std6ranges3__45__cpo4swapE - _ZN41_INTERNAL_4be3531b_4_k_cu_59f4d4cf_1759614cuda3std6ranges3__45__cpo4nextE)
_ZN41_INTERNAL_4be3531b_4_k_cu_59f4d4cf_1759614cuda3std6ranges3__45__cpo4nextE:
	.zero		1
	.type		_ZN41_INTERNAL_4be3531b_4_k_cu_59f4d4cf_1759614cuda3std6ranges3__45__cpo4swapE,@object
	.size		_ZN41_INTERNAL_4be3531b_4_k_cu_59f4d4cf_1759614cuda3std6ranges3__45__cpo4swapE,(_ZN41_INTERNAL_4be3531b_4_k_cu_59f4d4cf_1759616thrust24THRUST_300001_SM_1000_NS12placeholders2_1E - _ZN41_INTERNAL_4be3531b_4_k_cu_59f4d4cf_1759614cuda3std6ranges3__45__cpo4swapE)
_ZN41_INTERNAL_4be3531b_4_k_cu_59f4d4cf_1759614cuda3std6ranges3__45__cpo4swapE:
	.zero		1
	.type		_ZN41_INTERNAL_4be3531b_4_k_cu_59f4d4cf_1759616thrust24THRUST_300001_SM_1000_NS12placeholders2_1E,@object
	.size		_ZN41_INTERNAL_4be3531b_4_k_cu_59f4d4cf_1759616thrust24THRUST_300001_SM_1000_NS12placeholders2_1E,(_ZN41_INTERNAL_4be3531b_4_k_cu_59f4d4cf_1759616thrust24THRUST_300001_SM_1000_NS12placeholders2_3E - _ZN41_INTERNAL_4be3531b_4_k_cu_59f4d4cf_1759616thrust24THRUST_300001_SM_1000_NS12placeholders2_1E)
_ZN41_INTERNAL_4be3531b_4_k_cu_59f4d4cf_1759616thrust24THRUST_300001_SM_1000_NS12placeholders2_1E:
	.zero		1
	.type		_ZN41_INTERNAL_4be3531b_4_k_cu_59f4d4cf_1759616thrust24THRUST_300001_SM_1000_NS12placeholders2_3E,@object
	.size		_ZN41_INTERNAL_4be3531b_4_k_cu_59f4d4cf_1759616thrust24THRUST_300001_SM_1000_NS12placeholders2_3E,(_ZN41_INTERNAL_4be3531b_4_k_cu_59f4d4cf_1759614cuda3std3__45__cpo5beginE - _ZN41_INTERNAL_4be3531b_4_k_cu_59f4d4cf_1759616thrust24THRUST_300001_SM_1000_NS12placeholders2_3E)
_ZN41_INTERNAL_4be3531b_4_k_cu_59f4d4cf_1759616thrust24THRUST_300001_SM_1000_NS12placeholders2_3E:
	.zero		1
	.type		_ZN41_INTERNAL_4be3531b_4_k_cu_59f4d4cf_1759614cuda3std3__45__cpo5beginE,@object
	.size		_ZN41_INTERNAL_4be3531b_4_k_cu_59f4d4cf_1759614cuda3std3__45__cpo5beginE,(_ZN41_INTERNAL_4be3531b_4_k_cu_59f4d4cf_1759614cuda3std6ranges3__45__cpo5beginE - _ZN41_INTERNAL_4be3531b_4_k_cu_59f4d4cf_1759614cuda3std3__45__cpo5beginE)
_ZN41_INTERNAL_4be3531b_4_k_cu_59f4d4cf_1759614cuda3std3__45__cpo5beginE:
	.zero		1
	.type		_ZN41_INTERNAL_4be3531b_4_k_cu_59f4d4cf_1759614cuda3std6ranges3__45__cpo5beginE,@object
	.size		_ZN41_INTERNAL_4be3531b_4_k_cu_59f4d4cf_1759614cuda3std6ranges3__45__cpo5beginE,(_ZN41_INTERNAL_4be3531b_4_k_cu_59f4d4cf_1759614cuda3std3__443_GLOBAL__N__4be3531b_4_k_cu_59f4d4cf_1759616ignoreE - _ZN41_INTERNAL_4be3531b_4_k_cu_59f4d4cf_1759614cuda3std6ranges3__45__cpo5beginE)
_ZN41_INTERNAL_4be3531b_4_k_cu_59f4d4cf_1759614cuda3std6ranges3__45__cpo5beginE:
	.zero		1
	.type		_ZN41_INTERNAL_4be3531b_4_k_cu_59f4d4cf_1759614cuda3std3__443_GLOBAL__N__4be3531b_4_k_cu_59f4d4cf_1759616ignoreE,@object
	.size		_ZN41_INTERNAL_4be3531b_4_k_cu_59f4d4cf_1759614cuda3std3__443_GLOBAL__N__4be3531b_4_k_cu_59f4d4cf_1759616ignoreE,(_ZN41_INTERNAL_4be3531b_4_k_cu_59f4d4cf_1759614cuda3std6ranges3__45__cpo4dataE - _ZN41_INTERNAL_4be3531b_4_k_cu_59f4d4cf_1759614cuda3std3__443_GLOBAL__N__4be3531b_4_k_cu_59f4d4cf_1759616ignoreE)
_ZN41_INTERNAL_4be3531b_4_k_cu_59f4d4cf_1759614cuda3std3__443_GLOBAL__N__4be3531b_4_k_cu_59f4d4cf_1759616ignoreE:
	.zero		1
	.type		_ZN41_INTERNAL_4be3531b_4_k_cu_59f4d4cf_1759614cuda3std6ranges3__45__cpo4dataE,@object
	.size		_ZN41_INTERNAL_4be3531b_4_k_cu_59f4d4cf_1759614cuda3std6ranges3__45__cpo4dataE,(_ZN41_INTERNAL_4be3531b_4_k_cu_59f4d4cf_1759616thrust24THRUST_300001_SM_1000_NS12placeholders2_7E - _ZN41_INTERNAL_4be3531b_4_k_cu_59f4d4cf_1759614cuda3std6ranges3__45__cpo4dataE)
_ZN41_INTERNAL_4be3531b_4_k_cu_59f4d4cf_1759614cuda3std6ranges3__45__cpo4dataE:
	.zero		1
	.type		_ZN41_INTERNAL_4be3531b_4_k_cu_59f4d4cf_1759616thrust24THRUST_300001_SM_1000_NS12placeholders2_7E,@object
	.size		_ZN41_INTERNAL_4be3531b_4_k_cu_59f4d4cf_1759616thrust24THRUST_300001_SM_1000_NS12placeholders2_7E,(_ZN41_INTERNAL_4be3531b_4_k_cu_59f4d4cf_1759614cuda3std3__45__cpo6rbeginE - _ZN41_INTERNAL_4be3531b_4_k_cu_59f4d4cf_1759616thrust24THRUST_300001_SM_1000_NS12placeholders2_7E)
_ZN41_INTERNAL_4be3531b_4_k_cu_59f4d4cf_1759616thrust24THRUST_300001_SM_1000_NS12placeholders2_7E:
	.zero		1
	.type		_ZN41_INTERNAL_4be3531b_4_k_cu_59f4d4cf_1759614cuda3std3__45__cpo6rbeginE,@object
	.size		_ZN41_INTERNAL_4be3531b_4_k_cu_59f4d4cf_1759614cuda3std3__45__cpo6rbeginE,(_ZN41_INTERNAL_4be3531b_4_k_cu_59f4d4cf_1759614cuda3std6ranges3__45__cpo7advanceE - _ZN41_INTERNAL_4be3531b_4_k_cu_59f4d4cf_1759614cuda3std3__45__cpo6rbeginE)
_ZN41_INTERNAL_4be3531b_4_k_cu_59f4d4cf_1759614cuda3std3__45__cpo6rbeginE:
	.zero		1
	.type		_ZN41_INTERNAL_4be3531b_4_k_cu_59f4d4cf_1759614cuda3std6ranges3__45__cpo7advanceE,@object
	.size		_ZN41_INTERNAL_4be3531b_4_k_cu_59f4d4cf_1759614cuda3std6ranges3__45__cpo7advanceE,(_ZN41_INTERNAL_4be3531b_4_k_cu_59f4d4cf_1759614cuda3std3__47nulloptE - _ZN41_INTERNAL_4be3531b_4_k_cu_59f4d4cf_1759614cuda3std6ranges3__45__cpo7advanceE)
_ZN41_INTERNAL_4be3531b_4_k_cu_59f4d4cf_1759614cuda3std6ranges3__45__cpo7advanceE:
	.zero		1
	.type		_ZN41_INTERNAL_4be3531b_4_k_cu_59f4d4cf_1759614cuda3std3__47nulloptE,@object
	.size		_ZN41_INTERNAL_4be3531b_4_k_cu_59f4d4cf_1759614cuda3std3__47nulloptE,(_ZN41_INTERNAL_4be3531b_4_k_cu_59f4d4cf_1759614cuda3std6ranges3__45__cpo8distanceE - _ZN41_INTERNAL_4be3531b_4_k_cu_59f4d4cf_1759614cuda3std3__47nulloptE)
_ZN41_INTERNAL_4be3531b_4_k_cu_59f4d4cf_1759614cuda3std3__47nulloptE:
	.zero		1
	.type		_ZN41_INTERNAL_4be3531b_4_k_cu_59f4d4cf_1759614cuda3std6ranges3__45__cpo8distanceE,@object
	.size		_ZN41_INTERNAL_4be3531b_4_k_cu_59f4d4cf_1759614cuda3std6ranges3__45__cpo8distanceE,(_ZN41_INTERNAL_4be3531b_4_k_cu_59f4d4cf_1759616thrust24THRUST_300001_SM_1000_NS12placeholders2_6E - _ZN41_INTERNAL_4be3531b_4_k_cu_59f4d4cf_1759614cuda3std6ranges3__45__cpo8distanceE)
_ZN41_INTERNAL_4be3531b_4_k_cu_59f4d4cf_1759614cuda3std6ranges3__45__cpo8distanceE:
	.zero		1
	.type		_ZN41_INTERNAL_4be3531b_4_k_cu_59f4d4cf_1759616thrust24THRUST_300001_SM_1000_NS12placeholders2_6E,@object
	.size		_ZN41_INTERNAL_4be3531b_4_k_cu_59f4d4cf_1759616thrust24THRUST_300001_SM_1000_NS12placeholders2_6E,(_ZN41_INTERNAL_4be3531b_4_k_cu_59f4d4cf_1759614cuda3std3__45__cpo4cendE - _ZN41_INTERNAL_4be3531b_4_k_cu_59f4d4cf_1759616thrust24THRUST_300001_SM_1000_NS12placeholders2_6E)
_ZN41_INTERNAL_4be3531b_4_k_cu_59f4d4cf_1759616thrust24THRUST_300001_SM_1000_NS12placeholders2_6E:
	.zero		1
	.type		_ZN41_INTERNAL_4be3531b_4_k_cu_59f4d4cf_1759614cuda3std3__45__cpo4cendE,@object
	.size		_ZN41_INTERNAL_4be3531b_4_k_cu_59f4d4cf_1759614cuda3std3__45__cpo4cendE,(_ZN41_INTERNAL_4be3531b_4_k_cu_59f4d4cf_1759614cuda3std6ranges3__45__cpo4cendE - _ZN41_INTERNAL_4be3531b_4_k_cu_59f4d4cf_1759614cuda3std3__45__cpo4cendE)
_ZN41_INTERNAL_4be3531b_4_k_cu_59f4d4cf_1759614cuda3std3__45__cpo4cendE:
	.zero		1
	.type		_ZN41_INTERNAL_4be3531b_4_k_cu_59f4d4cf_1759614cuda3std6ranges3__45__cpo4cendE,@object
	.size		_ZN41_INTERNAL_4be3531b_4_k_cu_59f4d4cf_1759614cuda3std6ranges3__45__cpo4cendE,(_ZN41_INTERNAL_4be3531b_4_k_cu_59f4d4cf_1759614cuda3std3__420unreachable_sentinelE - _ZN41_INTERNAL_4be3531b_4_k_cu_59f4d4cf_1759614cuda3std6ranges3__45__cpo4cendE)
_ZN41_INTERNAL_4be3531b_4_k_cu_59f4d4cf_1759614cuda3std6ranges3__45__cpo4cendE:
	.zero		1
	.type		_ZN41_INTERNAL_4be3531b_4_k_cu_59f4d4cf_1759614cuda3std3__420unreachable_sentinelE,@object
	.size		_ZN41_INTERNAL_4be3531b_4_k_cu_59f4d4cf_1759614cuda3std3__420unreachable_sentinelE,(_ZN41_INTERNAL_4be3531b_4_k_cu_59f4d4cf_1759614cuda3std6ranges3__45__cpo5ssizeE - _ZN41_INTERNAL_4be3531b_4_k_cu_59f4d4cf_1759614cuda3std3__420unreachable_sentinelE)
_ZN41_INTERNAL_4be3531b_4_k_cu_59f4d4cf_1759614cuda3std3__420unreachable_sentinelE:
	.zero		1
	.type		_ZN41_INTERNAL_4be3531b_4_k_cu_59f4d4cf_1759614cuda3std6ranges3__45__cpo5ssizeE,@object
	.size		_ZN41_INTERNAL_4be3531b_4_k_cu_59f4d4cf_1759614cuda3std6ranges3__45__cpo5ssizeE,(_ZN41_INTERNAL_4be3531b_4_k_cu_59f4d4cf_1759616thrust24THRUST_300001_SM_1000_NS12placeholders3_10E - _ZN41_INTERNAL_4be3531b_4_k_cu_59f4d4cf_1759614cuda3std6ranges3__45__cpo5ssizeE)
_ZN41_INTERNAL_4be3531b_4_k_cu_59f4d4cf_1759614cuda3std6ranges3__45__cpo5ssizeE:
	.zero		1
	.type		_ZN41_INTERNAL_4be3531b_4_k_cu_59f4d4cf_1759616thrust24THRUST_300001_SM_1000_NS12placeholders3_10E,@object
	.size		_ZN41_INTERNAL_4be3531b_4_k_cu_59f4d4cf_1759616thrust24THRUST_300001_SM_1000_NS12placeholders3_10E,(_ZN41_INTERNAL_4be3531b_4_k_cu_59f4d4cf_1759614cuda3std3__45__cpo5crendE - _ZN41_INTERNAL_4be3531b_4_k_cu_59f4d4cf_1759616thrust24THRUST_300001_SM_1000_NS12placeholders3_10E)
_ZN41_INTERNAL_4be3531b_4_k_cu_59f4d4cf_1759616thrust24THRUST_300001_SM_1000_NS12placeholders3_10E:
	.zero		1
	.type		_ZN41_INTERNAL_4be3531b_4_k_cu_59f4d4cf_1759614cuda3std3__45__cpo5crendE,@object
	.size		_ZN41_INTERNAL_4be3531b_4_k_cu_59f4d4cf_1759614cuda3std3__45__cpo5crendE,(_ZN41_INTERNAL_4be3531b_4_k_cu_59f4d4cf_1759614cuda3std6ranges3__45__cpo4prevE - _ZN41_INTERNAL_4be3531b_4_k_cu_59f4d4cf_1759614cuda3std3__45__cpo5crendE)
_ZN41_INTERNAL_4be3531b_4_k_cu_59f4d4cf_1759614cuda3std3__45__cpo5crendE:
	.zero		1
	.type		_ZN41_INTERNAL_4be3531b_4_k_cu_59f4d4cf_1759614cuda3std6ranges3__45__cpo4prevE,@object
	.size		_ZN41_INTERNAL_4be3531b_4_k_cu_59f4d4cf_1759614cuda3std6ranges3__45__cpo4prevE,(_ZN41_INTERNAL_4be3531b_4_k_cu_59f4d4cf_1759614cuda3std6ranges3__45__cpo9iter_moveE - _ZN41_INTERNAL_4be3531b_4_k_cu_59f4d4cf_1759614cuda3std6ranges3__45__cpo4prevE)
_ZN41_INTERNAL_4be3531b_4_k_cu_59f4d4cf_1759614cuda3std6ranges3__45__cpo4prevE:
	.zero		1
	.type		_ZN41_INTERNAL_4be3531b_4_k_cu_59f4d4cf_1759614cuda3std6ranges3__45__cpo9iter_moveE,@object
	.size		_ZN41_INTERNAL_4be3531b_4_k_cu_59f4d4cf_1759614cuda3std6ranges3__45__cpo9iter_moveE,(_ZN41_INTERNAL_4be3531b_4_k_cu_59f4d4cf_1759616thrust24THRUST_300001_SM_1000_NS12placeholders2_2E - _ZN41_INTERNAL_4be3531b_4_k_cu_59f4d4cf_1759614cuda3std6ranges3__45__cpo9iter_moveE)
_ZN41_INTERNAL_4be3531b_4_k_cu_59f4d4cf_1759614cuda3std6ranges3__45__cpo9iter_moveE:
	.zero		1
	.type		_ZN41_INTERNAL_4be3531b_4_k_cu_59f4d4cf_1759616thrust24THRUST_300001_SM_1000_NS12placeholders2_2E,@object
	.size		_ZN41_INTERNAL_4be3531b_4_k_cu_59f4d4cf_1759616thrust24THRUST_300001_SM_1000_NS12placeholders2_2E,(_ZN41_INTERNAL_4be3531b_4_k_cu_59f4d4cf_1759616thrust24THRUST_300001_SM_1000_NS12placeholders2_4E - _ZN41_INTERNAL_4be3531b_4_k_cu_59f4d4cf_1759616thrust24THRUST_300001_SM_1000_NS12placeholders2_2E)
_ZN41_INTERNAL_4be3531b_4_k_cu_59f4d4cf_1759616thrust24THRUST_300001_SM_1000_NS12placeholders2_2E:
	.zero		1
	.type		_ZN41_INTERNAL_4be3531b_4_k_cu_59f4d4cf_1759616thrust24THRUST_300001_SM_1000_NS12placeholders2_4E,@object
	.size		_ZN41_INTERNAL_4be3531b_4_k_cu_59f4d4cf_1759616thrust24THRUST_300001_SM_1000_NS12placeholders2_4E,(_ZN41_INTERNAL_4be3531b_4_k_cu_59f4d4cf_1759614cuda3std3__45__cpo3endE - _ZN41_INTERNAL_4be3531b_4_k_cu_59f4d4cf_1759616thrust24THRUST_300001_SM_1000_NS12placeholders2_4E)
_ZN41_INTERNAL_4be3531b_4_k_cu_59f4d4cf_1759616thrust24THRUST_300001_SM_1000_NS12placeholders2_4E:
	.zero		1
	.type		_ZN41_INTERNAL_4be3531b_4_k_cu_59f4d4cf_1759614cuda3std3__45__cpo3endE,@object
	.size		_ZN41_INTERNAL_4be3531b_4_k_cu_59f4d4cf_1759614cuda3std3__45__cpo3endE,(_ZN41_INTERNAL_4be3531b_4_k_cu_59f4d4cf_1759614cuda3std6ranges3__45__cpo3endE - _ZN41_INTERNAL_4be3531b_4_k_cu_59f4d4cf_1759614cuda3std3__45__cpo3endE)
_ZN41_INTERNAL_4be3531b_4_k_cu_59f4d4cf_1759614cuda3std3__45__cpo3endE:
	.zero		1
	.type		_ZN41_INTERNAL_4be3531b_4_k_cu_59f4d4cf_1759614cuda3std6ranges3__45__cpo3endE,@object
	.size		_ZN41_INTERNAL_4be3531b_4_k_cu_59f4d4cf_1759614cuda3std6ranges3__45__cpo3endE,(_ZN41_INTERNAL_4be3531b_4_k_cu_59f4d4cf_1759614cuda3std3__419piecewise_constructE - _ZN41_INTERNAL_4be3531b_4_k_cu_59f4d4cf_1759614cuda3std6ranges3__45__cpo3endE)
_ZN41_INTERNAL_4be3531b_4_k_cu_59f4d4cf_1759614cuda3std6ranges3__45__cpo3endE:
	.zero		1
	.type		_ZN41_INTERNAL_4be3531b_4_k_cu_59f4d4cf_1759614cuda3std3__419piecewise_constructE,@object
	.size		_ZN41_INTERNAL_4be3531b_4_k_cu_59f4d4cf_1759614cuda3std3__419piecewise_constructE,(_ZN41_INTERNAL_4be3531b_4_k_cu_59f4d4cf_1759614cuda3std6ranges3__45__cpo5cdataE - _ZN41_INTERNAL_4be3531b_4_k_cu_59f4d4cf_1759614cuda3std3__419piecewise_constructE)
_ZN41_INTERNAL_4be3531b_4_k_cu_59f4d4cf_1759614cuda3std3__419piecewise_constructE:
	.zero		1
	.type		_ZN41_INTERNAL_4be3531b_4_k_cu_59f4d4cf_1759614cuda3std6ranges3__45__cpo5cdataE,@object
	.size		_ZN41_INTERNAL_4be3531b_4_k_cu_59f4d4cf_1759614cuda3std6ranges3__45__cpo5cdataE,(_ZN41_INTERNAL_4be3531b_4_k_cu_59f4d4cf_1759616thrust24THRUST_300001_SM_1000_NS12placeholders2_8E - _ZN41_INTERNAL_4be3531b_4_k_cu_59f4d4cf_1759614cuda3std6ranges3__45__cpo5cdataE)
_ZN41_INTERNAL_4be3531b_4_k_cu_59f4d4cf_1759614cuda3std6ranges3__45__cpo5cdataE:
	.zero		1
	.type		_ZN41_INTERNAL_4be3531b_4_k_cu_59f4d4cf_1759616thrust24THRUST_300001_SM_1000_NS12placeholders2_8E,@object
	.size		_ZN41_INTERNAL_4be3531b_4_k_cu_59f4d4cf_1759616thrust24THRUST_300001_SM_1000_NS12placeholders2_8E,(_ZN41_INTERNAL_4be3531b_4_k_cu_59f4d4cf_1759614cuda3std3__45__cpo4rendE - _ZN41_INTERNAL_4be3531b_4_k_cu_59f4d4cf_1759616thrust24THRUST_300001_SM_1000_NS12placeholders2_8E)
_ZN41_INTERNAL_4be3531b_4_k_cu_59f4d4cf_1759616thrust24THRUST_300001_SM_1000_NS12placeholders2_8E:
	.zero		1
	.type		_ZN41_INTERNAL_4be3531b_4_k_cu_59f4d4cf_1759614cuda3std3__45__cpo4rendE,@object
	.size		_ZN41_INTERNAL_4be3531b_4_k_cu_59f4d4cf_1759614cuda3std3__45__cpo4rendE,(_ZN41_INTERNAL_4be3531b_4_k_cu_59f4d4cf_1759614cuda3std6ranges3__45__cpo9iter_swapE - _ZN41_INTERNAL_4be3531b_4_k_cu_59f4d4cf_1759614cuda3std3__45__cpo4rendE)
_ZN41_INTERNAL_4be3531b_4_k_cu_59f4d4cf_1759614cuda3std3__45__cpo4rendE:
	.zero		1
	.type		_ZN41_INTERNAL_4be3531b_4_k_cu_59f4d4cf_1759614cuda3std6ranges3__45__cpo9iter_swapE,@object
	.size		_ZN41_INTERNAL_4be3531b_4_k_cu_59f4d4cf_1759614cuda3std6ranges3__45__cpo9iter_swapE,(_ZN41_INTERNAL_4be3531b_4_k_cu_59f4d4cf_1759614cuda3std3__48unexpectE - _ZN41_INTERNAL_4be3531b_4_k_cu_59f4d4cf_1759614cuda3std6ranges3__45__cpo9iter_swapE)
_ZN41_INTERNAL_4be3531b_4_k_cu_59f4d4cf_1759614cuda3std6ranges3__45__cpo9iter_swapE:
	.zero		1
	.type		_ZN41_INTERNAL_4be3531b_4_k_cu_59f4d4cf_1759614cuda3std3__48unexpectE,@object
	.size		_ZN41_INTERNAL_4be3531b_4_k_cu_59f4d4cf_1759614cuda3std3__48unexpectE,(_ZN41_INTERNAL_4be3531b_4_k_cu_59f4d4cf_1759616thrust24THRUST_300001_SM_1000_NS6system6detail10sequential3seqE - _ZN41_INTERNAL_4be3531b_4_k_cu_59f4d4cf_1759614cuda3std3__48unexpectE)
_ZN41_INTERNAL_4be3531b_4_k_cu_59f4d4cf_1759614cuda3std3__48unexpectE:
	.zero		1
	.type		_ZN41_INTERNAL_4be3531b_4_k_cu_59f4d4cf_1759616thrust24THRUST_300001_SM_1000_NS6system6detail10sequential3seqE,@object
	.size		_ZN41_INTERNAL_4be3531b_4_k_cu_59f4d4cf_1759616thrust24THRUST_300001_SM_1000_NS6system6detail10sequential3seqE,(.L_29 - _ZN41_INTERNAL_4be3531b_4_k_cu_59f4d4cf_1759616thrust24THRUST_300001_SM_1000_NS6system6detail10sequential3seqE)
_ZN41_INTERNAL_4be3531b_4_k_cu_59f4d4cf_1759616thrust24THRUST_300001_SM_1000_NS6system6detail10sequential3seqE:
	.zero		1
.L_29:


//--------------------- .nv.constant0._ZN3cub18CUB_300001_SM_10006detail11EmptyKernelIvEEvv --------------------------
	.section	.nv.constant0._ZN3cub18CUB_300001_SM_10006detail11EmptyKernelIvEEvv,"a",@progbits
	.sectionflags	@""
	.align	4
.nv.constant0._ZN3cub18CUB_300001_SM_10006detail11EmptyKernelIvEEvv:
	.zero		896


//--------------------- SYMBOLS --------------------------

	.type		.nv.reservedSmem.offset0,@object
	.size		.nv.reservedSmem.offset0,0x4
